	.headerflags	@"EF_CUDA_TEXMODE_UNIFIED EF_CUDA_64BIT_ADDRESS EF_CUDA_ACCELERATORS EF_CUDA_SM90 EF_CUDA_VIRTUAL_SM(EF_CUDA_SM90)"
	.elftype	@"ET_EXEC"


//--------------------- .nv.info                  --------------------------
	.section	.nv.info,"",@"SHT_CUDA_INFO"
	.align	4


	//----- nvinfo : EIATTR_REGCOUNT
	.align		4
        /*0000*/ 	.byte	0x04, 0x2f
        /*0002*/ 	.short	(.L_3 - .L_2)
	.align		4
.L_2:
        /*0004*/ 	.word	index@(triton_poi_fused_add_div_linalg_vector_norm_mul_0)
        /*0008*/ 	.word	0x00000012


	//----- nvinfo : EIATTR_MIN_STACK_SIZE
	.align		4
.L_3:
        /*000c*/ 	.byte	0x04, 0x12
        /*000e*/ 	.short	(.L_5 - .L_4)
	.align		4
.L_4:
        /*0010*/ 	.word	index@(triton_poi_fused_add_div_linalg_vector_norm_mul_0)
        /*0014*/ 	.word	0x00000000


	//----- nvinfo : EIATTR_FRAME_SIZE
	.align		4
.L_5:
        /*0018*/ 	.byte	0x04, 0x11
        /*001a*/ 	.short	(.L_7 - .L_6)
	.align		4
.L_6:
        /*001c*/ 	.word	index@(triton_poi_fused_add_div_linalg_vector_norm_mul_0)
        /*0020*/ 	.word	0x00000000


	//----- nvinfo : EIATTR_MIN_STACK_SIZE
	.align		4
.L_7:
        /*0024*/ 	.byte	0x04, 0x12
        /*0026*/ 	.short	(.L_9 - .L_8)
	.align		4
.L_8:
        /*0028*/ 	.word	index@(triton_poi_fused_add_div_linalg_vector_norm_mul_0)
        /*002c*/ 	.word	0x00000000
.L_9:


//--------------------- .nv.info.triton_poi_fused_add_div_linalg_vector_norm_mul_0 --------------------------
	.section	.nv.info.triton_poi_fused_add_div_linalg_vector_norm_mul_0,"",@"SHT_CUDA_INFO"
	.sectionflags	@""
	.align	4


	//----- nvinfo : EIATTR_CUDA_API_VERSION
	.align		4
        /*0000*/ 	.byte	0x04, 0x37
        /*0002*/ 	.short	(.L_11 - .L_10)
.L_10:
        /*0004*/ 	.word	0x0000007c


	//----- nvinfo : EIATTR_KPARAM_INFO
	.align		4
.L_11:
        /*0008*/ 	.byte	0x04, 0x17
        /*000a*/ 	.short	(.L_13 - .L_12)
.L_12:
        /*000c*/ 	.word	0x00000000
        /*0010*/ 	.short	0x0003
        /*0012*/ 	.short	0x0018
        /*0014*/ 	.byte	0x00, 0xf0, 0x11, 0x00


	//----- nvinfo : EIATTR_KPARAM_INFO
	.align		4
.L_13:
        /*0018*/ 	.byte	0x04, 0x17
        /*001a*/ 	.short	(.L_15 - .L_14)
.L_14:
        /*001c*/ 	.word	0x00000000
        /*0020*/ 	.short	0x0002
        /*0022*/ 	.short	0x0010
        /*0024*/ 	.byte	0x00, 0xf4, 0x21, 0x00


	//----- nvinfo : EIATTR_KPARAM_INFO
	.align		4
.L_15:
        /*0028*/ 	.byte	0x04, 0x17
        /*002a*/ 	.short	(.L_17 - .L_16)
.L_16:
        /*002c*/ 	.word	0x00000000
        /*0030*/ 	.short	0x0001
        /*0032*/ 	.short	0x0008
        /*0034*/ 	.byte	0x00, 0xf4, 0x21, 0x00


	//----- nvinfo : EIATTR_KPARAM_INFO
	.align		4
.L_17:
        /*0038*/ 	.byte	0x04, 0x17
        /*003a*/ 	.short	(.L_19 - .L_18)
.L_18:
        /*003c*/ 	.word	0x00000000
        /*0040*/ 	.short	0x0000
        /*0042*/ 	.short	0x0000
        /*0044*/ 	.byte	0x00, 0xf4, 0x21, 0x00


	//----- nvinfo : EIATTR_SPARSE_MMA_MASK
	.align		4
.L_19:
        /*0048*/ 	.byte	0x03, 0x50
        /*004a*/ 	.short	0x0000


	//----- nvinfo : EIATTR_MAXREG_COUNT
	.align		4
        /*004c*/ 	.byte	0x03, 0x1b
        /*004e*/ 	.short	0x00ff


	//----- nvinfo : EIATTR_EXIT_INSTR_OFFSETS
	.align		4
        /*0050*/ 	.byte	0x04, 0x1c
        /*0052*/ 	.short	(.L_21 - .L_20)


	//   ....[0]....
.L_20:
        /*0054*/ 	.word	0x000002c0


	//   ....[1]....
        /*0058*/ 	.word	0x000002e0


	//----- nvinfo : EIATTR_REQNTID
	.align		4
.L_21:
        /*005c*/ 	.byte	0x04, 0x10
        /*005e*/ 	.short	(.L_23 - .L_22)
.L_22:
        /*0060*/ 	.word	0x00000080
        /*0064*/ 	.word	0x00000001
        /*0068*/ 	.word	0x00000001


	//----- nvinfo : EIATTR_CBANK_PARAM_SIZE
	.align		4
.L_23:
        /*006c*/ 	.byte	0x03, 0x19
        /*006e*/ 	.short	0x001c


	//----- nvinfo : EIATTR_PARAM_CBANK
	.align		4
        /*0070*/ 	.byte	0x04, 0x0a
        /*0072*/ 	.short	(.L_25 - .L_24)
	.align		4
.L_24:
        /*0074*/ 	.word	index@(.nv.constant0.triton_poi_fused_add_div_linalg_vector_norm_mul_0)
        /*0078*/ 	.short	0x0210
        /*007a*/ 	.short	0x001c


	//----- nvinfo : EIATTR_SW_WAR
	.align		4
.L_25:
        /*007c*/ 	.byte	0x04, 0x36
        /*007e*/ 	.short	(.L_27 - .L_26)
.L_26:
        /*0080*/ 	.word	0x00000008
.L_27:


//--------------------- .nv.callgraph             --------------------------
	.section	.nv.callgraph,"",@"SHT_CUDA_CALLGRAPH"
	.align	4
	.sectionentsize	8
	.align		4
        /*0000*/ 	.word	0x00000000
	.align		4
        /*0004*/ 	.word	0xffffffff
	.align		4
        /*0008*/ 	.word	0x00000000
	.align		4
        /*000c*/ 	.word	0xfffffffe
	.align		4
        /*0010*/ 	.word	0x00000000
	.align		4
        /*0014*/ 	.word	0xfffffffd
	.align		4
        /*0018*/ 	.word	0x00000000
	.align		4
        /*001c*/ 	.word	0xfffffffc


//--------------------- .nv.constant4             --------------------------
	.section	.nv.constant4,"a",@progbits
	.align	8
	.align		8
.nv.constant4:
        /*0000*/ 	.dword	_$_str
	.align		8
        /*0008*/ 	.dword	_$_str_$_2


//--------------------- .text.triton_poi_fused_add_div_linalg_vector_norm_mul_0 --------------------------
	.section	.text.triton_poi_fused_add_div_linalg_vector_norm_mul_0,"ax",@progbits
	.align	128
        .global         triton_poi_fused_add_div_linalg_vector_norm_mul_0
        .type           triton_poi_fused_add_div_linalg_vector_norm_mul_0,@function
        .size           triton_poi_fused_add_div_linalg_vector_norm_mul_0,(.L_x_1 - triton_poi_fused_add_div_linalg_vector_norm_mul_0)
        .other          triton_poi_fused_add_div_linalg_vector_norm_mul_0,@"STO_CUDA_ENTRY STV_DEFAULT"
triton_poi_fused_add_div_linalg_vector_norm_mul_0:
.text.triton_poi_fused_add_div_linalg_vector_norm_mul_0:
[----:B------:R-:W0:Y:S01]  /*0000*/  LDC R1, c[0x0][0x28] ;  /* 0x00000a00ff017b82 */ /* 0x000e220000000800 */
[----:B------:R-:W1:Y:S07]  /*0010*/  S2R R0, SR_TID.X ;  /* 0x0000000000007919 */ /* 0x000e6e0000002100 */
[----:B------:R-:W2:Y:S01]  /*0020*/  LDC.64 R2, c[0x0][0x218] ;  /* 0x00008600ff027b82 */ /* 0x000ea20000000a00 */
[----:B------:R-:W-:Y:S01]  /*0030*/  CS2R R12, SRZ ;  /* 0x00000000000c7805 */ /* 0x000fe2000001ff00 */
[----:B------:R-:W-:Y:S01]  /*0040*/  HFMA2.MMA R10, -RZ, RZ, 0, 0 ;  /* 0x00000000ff0a7435 */ /* 0x000fe200000001ff */
[----:B------:R-:W3:Y:S01]  /*0050*/  S2R R5, SR_CTAID.X ;  /* 0x0000000000057919 */ /* 0x000ee20000002500 */
[----:B------:R-:W-:Y:S01]  /*0060*/  ULDC.64 UR4, c[0x0][0x208] ;  /* 0x0000820000047ab9 */ /* 0x000fe20000000a00 */
[----:B------:R-:W-:-:S03]  /*0070*/  CS2R R14, SRZ ;  /* 0x00000000000e7805 */ /* 0x000fc6000001ff00 */
[----:B------:R-:W4:Y:S01]  /*0080*/  LDC.64 R8, c[0x0][0x210] ;  /* 0x00008400ff087b82 */ /* 0x000f220000000a00 */
[----:B-1----:R-:W-:-:S04]  /*0090*/  LOP3.LUT R0, R0, 0x7f, RZ, 0xc0, !PT ;  /* 0x0000007f00007812 */ /* 0x002fc800078ec0ff */
[----:B---3--:R-:W-:-:S04]  /*00a0*/  LEA R0, R5, R0, 0x7 ;  /* 0x0000000005007211 */ /* 0x008fc800078e38ff */
[----:B------:R-:W-:Y:S02]  /*00b0*/  SHF.R.S32.HI R5, RZ, 0x1f, R0 ;  /* 0x0000001fff057819 */ /* 0x000fe40000011400 */
[----:B------:R-:W-:Y:S02]  /*00c0*/  ISETP.GE.AND P2, PT, R0, 0x100, PT ;  /* 0x000001000000780c */ /* 0x000fe40003f46270 */
[----:B------:R-:W-:-:S04]  /*00d0*/  LEA.HI R5, R5, R0, RZ, 0x2 ;  /* 0x0000000005057211 */ /* 0x000fc800078f10ff */
[----:B------:R-:W-:-:S05]  /*00e0*/  LOP3.LUT R11, R5, 0xfffffffc, RZ, 0xc0, !PT ;  /* 0xfffffffc050b7812 */ /* 0x000fca00078ec0ff */
[----:B--2---:R-:W-:-:S05]  /*00f0*/  IMAD.WIDE R6, R11, 0x4, R2 ;  /* 0x000000040b067825 */ /* 0x004fca00078e0202 */
[----:B------:R-:W2:Y:S04]  /*0100*/  @!P2 LDG.E.EL R12, desc[UR4][R6.64+0x4] ;  /* 0x00000404060ca981 */ /* 0x000ea8000c2e1900 */
[----:B------:R-:W3:Y:S04]  /*0110*/  @!P2 LDG.E.EL R10, desc[UR4][R6.64] ;  /* 0x00000004060aa981 */ /* 0x000ee8000c2e1900 */
[----:B------:R-:W5:Y:S04]  /*0120*/  @!P2 LDG.E.EL R13, desc[UR4][R6.64+0x8] ;  /* 0x00000804060da981 */ /* 0x000f68000c2e1900 */
[----:B------:R1:W5:Y:S01]  /*0130*/  @!P2 LDG.E.EL R14, desc[UR4][R6.64+0xc] ;  /* 0x00000c04060ea981 */ /* 0x000362000c2e1900 */
[----:B------:R-:W-:Y:S01]  /*0140*/  IMAD.WIDE R4, R0, 0x4, R2 ;  /* 0x0000000400047825 */ /* 0x000fe200078e0202 */
[----:B------:R-:W-:-:S04]  /*0150*/  IADD3 R3, R0, -R11, RZ ;  /* 0x8000000b00037210 */ /* 0x000fc80007ffe0ff */
[----:B------:R-:W5:Y:S01]  /*0160*/  @!P2 LDG.E R15, desc[UR4][R4.64] ;  /* 0x00000004040fa981 */ /* 0x000f62000c1e1900 */
[----:B----4-:R-:W-:Y:S01]  /*0170*/  IMAD.WIDE R2, R3, 0x4, R8 ;  /* 0x0000000403027825 */ /* 0x010fe200078e0208 */
[----:B------:R-:W-:-:S06]  /*0180*/  MOV R8, RZ ;  /* 0x000000ff00087202 */ /* 0x000fcc0000000f00 */
[----:B------:R4:W5:Y:S01]  /*0190*/  @!P2 LDG.E.EL R8, desc[UR4][R2.64] ;  /* 0x000000040208a981 */ /* 0x000962000c2e1900 */
[----:B-1----:R-:W-:Y:S01]  /*01a0*/  HFMA2.MMA R6, -RZ, RZ, 1.75, 0 ;  /* 0x3f000000ff067435 */ /* 0x002fe200000001ff */
[----:B----4-:R-:W1:Y:S02]  /*01b0*/  LDC.64 R2, c[0x0][0x220] ;  /* 0x00008800ff027b82 */ /* 0x010e640000000a00 */
[----:B-1----:R-:W-:-:S04]  /*01c0*/  IMAD.WIDE R2, R0, 0x4, R2 ;  /* 0x0000000400027825 */ /* 0x002fc800078e0202 */
[----:B--2---:R-:W-:-:S04]  /*01d0*/  FMUL R9, R12, R12 ;  /* 0x0000000c0c097220 */ /* 0x004fc80000400000 */
[----:B---3--:R-:W-:-:S04]  /*01e0*/  FFMA R10, R10, R10, R9 ;  /* 0x0000000a0a0a7223 */ /* 0x008fc80000000009 */
[----:B-----5:R-:W-:-:S04]  /*01f0*/  FFMA R13, R13, R13, R10 ;  /* 0x0000000d0d0d7223 */ /* 0x020fc8000000000a */
[----:B------:R-:W-:-:S06]  /*0200*/  FFMA R13, R14, R14, R13 ;  /* 0x0000000e0e0d7223 */ /* 0x000fcc000000000d */
[----:B------:R-:W1:Y:S02]  /*0210*/  MUFU.SQRT R13, R13 ;  /* 0x0000000d000d7308 */ /* 0x000e640000002000 */
[----:B01----:R-:W-:-:S05]  /*0220*/  FFMA R4, R13, R6, 9.9999999392252902908e-09 ;  /* 0x322bcc770d047423 */ /* 0x003fca0000000006 */
[C---:B------:R-:W-:Y:S02]  /*0230*/  FSETP.GT.AND P0, PT, |R4|.reuse, 8.50705917302346158658e+37, PT ;  /* 0x7e8000000400780b */ /* 0x040fe40003f04200 */
[----:B------:R-:W-:-:S11]  /*0240*/  FSETP.GEU.AND P1, PT, |R4|, 1.175494350822287508e-38, PT ;  /* 0x008000000400780b */ /* 0x000fd60003f2e200 */
[----:B------:R-:W-:Y:S01]  /*0250*/  @P0 FMUL R4, R4, 0.25 ;  /* 0x3e80000004040820 */ /* 0x000fe20000400000 */
[----:B------:R-:W-:-:S03]  /*0260*/  @P0 FMUL R15, R15, 0.25 ;  /* 0x3e8000000f0f0820 */ /* 0x000fc60000400000 */
[----:B------:R-:W-:Y:S01]  /*0270*/  @!P1 FMUL R4, R4, 16777216 ;  /* 0x4b80000004049820 */ /* 0x000fe20000400000 */
[----:B------:R-:W-:-:S05]  /*0280*/  @!P1 FMUL R15, R15, 16777216 ;  /* 0x4b8000000f0f9820 */ /* 0x000fca0000400000 */
[----:B------:R-:W0:Y:S02]  /*0290*/  MUFU.RCP R4, R4 ;  /* 0x0000000400047308 */ /* 0x000e240000001000 */
[----:B0-----:R-:W-:-:S04]  /*02a0*/  FMUL R5, R4, R15 ;  /* 0x0000000f04057220 */ /* 0x001fc80000400000 */
[----:B------:R-:W-:Y:S01]  /*02b0*/  FMUL R5, R5, R8 ;  /* 0x0000000805057220 */ /* 0x000fe20000400000 */
[----:B------:R-:W-:Y:S06]  /*02c0*/  @P2 EXIT ;  /* 0x000000000000294d */ /* 0x000fec0003800000 */
[----:B------:R-:W-:Y:S01]  /*02d0*/  STG.E desc[UR4][R2.64], R5 ;  /* 0x0000000502007986 */ /* 0x000fe2000c101904 */
[----:B------:R-:W-:Y:S05]  /*02e0*/  EXIT ;  /* 0x000000000000794d */ /* 0x000fea0003800000 */
.L_x_0:
[----:B------:R-:W-:-:S00]  /*02f0*/  BRA `(.L_x_0) ;  /* 0xfffffffc00fc7947 */ /* 0x000fc0000383ffff */
[----:B------:R-:W-:-:S00]  /*0300*/  NOP ;  /* 0x0000000000007918 */ /* 0x000fc00000000000 */
[----:B------:R-:W-:-:S00]  /*0310*/  NOP ;  /* 0x0000000000007918 */ /* 0x000fc00000000000 */
[----:B------:R-:W-:-:S00]  /*0320*/  NOP ;  /* 0x0000000000007918 */ /* 0x000fc00000000000 */
[----:B------:R-:W-:-:S00]  /*0330*/  NOP ;  /* 0x0000000000007918 */ /* 0x000fc00000000000 */
[----:B------:R-:W-:-:S00]  /*0340*/  NOP ;  /* 0x0000000000007918 */ /* 0x000fc00000000000 */
[----:B------:R-:W-:-:S00]  /*0350*/  NOP ;  /* 0x0000000000007918 */ /* 0x000fc00000000000 */
[----:B------:R-:W-:-:S00]  /*0360*/  NOP ;  /* 0x0000000000007918 */ /* 0x000fc00000000000 */
[----:B------:R-:W-:-:S00]  /*0370*/  NOP ;  /* 0x0000000000007918 */ /* 0x000fc00000000000 */
.L_x_1:


//--------------------- .nv.global.init           --------------------------
	.section	.nv.global.init,"aw",@progbits
.nv.global.init:
	.type		_$_str,@object
	.size		_$_str,(_$_str_$_2 - _$_str)
_$_str:
        /*0000*/ 	.byte	0x5f, 0x5f, 0x43, 0x55, 0x44, 0x41, 0x5f, 0x46, 0x54, 0x5a, 0x00
	.type		_$_str_$_2,@object
	.size		_$_str_$_2,(.L_1 - _$_str_$_2)
_$_str_$_2:
        /*000b*/ 	.byte	0x5f, 0x5f, 0x43, 0x55, 0x44, 0x41, 0x5f, 0x50, 0x52, 0x45, 0x43, 0x5f, 0x53, 0x51, 0x52, 0x54
        /*001b*/ 	.byte	0x00
.L_1:


//--------------------- .nv.constant0.triton_poi_fused_add_div_linalg_vector_norm_mul_0 --------------------------
	.section	.nv.constant0.triton_poi_fused_add_div_linalg_vector_norm_mul_0,"a",@progbits
	.sectionflags	@""
	.align	4
.nv.constant0.triton_poi_fused_add_div_linalg_vector_norm_mul_0:
	.zero		556
